	.headerflags	@"EF_CUDA_TEXMODE_UNIFIED EF_CUDA_64BIT_ADDRESS EF_CUDA_SM86 EF_CUDA_VIRTUAL_SM(EF_CUDA_SM86)"
	.elftype	@"ET_EXEC"


//--------------------- .nv.info                  --------------------------
	.section	.nv.info,"",@"SHT_CUDA_INFO"
	.align	4


	//----- nvinfo : EIATTR_REGCOUNT
	.align		4
        /*0000*/ 	.byte	0x04, 0x2f
        /*0002*/ 	.short	(.L_1 - .L_0)
	.align		4
.L_0:
        /*0004*/ 	.word	index@(triton_red_fused__to_copy_add_amax_amin_clamp_mul_reciprocal_9)
        /*0008*/ 	.word	0x00000024


	//----- nvinfo : EIATTR_MIN_STACK_SIZE
	.align		4
.L_1:
        /*000c*/ 	.byte	0x04, 0x12
        /*000e*/ 	.short	(.L_3 - .L_2)
	.align		4
.L_2:
        /*0010*/ 	.word	index@(triton_red_fused__to_copy_add_amax_amin_clamp_mul_reciprocal_9)
        /*0014*/ 	.word	0x00000000


	//----- nvinfo : EIATTR_FRAME_SIZE
	.align		4
.L_3:
        /*0018*/ 	.byte	0x04, 0x11
        /*001a*/ 	.short	(.L_5 - .L_4)
	.align		4
.L_4:
        /*001c*/ 	.word	index@(triton_red_fused__to_copy_add_amax_amin_clamp_mul_reciprocal_9)
        /*0020*/ 	.word	0x00000000


	//----- nvinfo : EIATTR_MIN_STACK_SIZE
	.align		4
.L_5:
        /*0024*/ 	.byte	0x04, 0x12
        /*0026*/ 	.short	(.L_7 - .L_6)
	.align		4
.L_6:
        /*0028*/ 	.word	index@(triton_red_fused__to_copy_add_amax_amin_clamp_mul_reciprocal_9)
        /*002c*/ 	.word	0x00000000
.L_7:


//--------------------- .nv.info.triton_red_fused__to_copy_add_amax_amin_clamp_mul_reciprocal_9 --------------------------
	.section	.nv.info.triton_red_fused__to_copy_add_amax_amin_clamp_mul_reciprocal_9,"",@"SHT_CUDA_INFO"
	.sectionflags	@""
	.align	4


	//----- nvinfo : EIATTR_CUDA_API_VERSION
	.align		4
        /*0000*/ 	.byte	0x04, 0x37
        /*0002*/ 	.short	(.L_9 - .L_8)
.L_8:
        /*0004*/ 	.word	0x0000007c


	//----- nvinfo : EIATTR_SW2861232_WAR
	.align		4
.L_9:
        /*0008*/ 	.byte	0x01, 0x35
	.zero		2


	//----- nvinfo : EIATTR_PARAM_CBANK
	.align		4
        /*000c*/ 	.byte	0x04, 0x0a
        /*000e*/ 	.short	(.L_11 - .L_10)
	.align		4
.L_10:
        /*0010*/ 	.word	index@(.nv.constant0.triton_red_fused__to_copy_add_amax_amin_clamp_mul_reciprocal_9)
        /*0014*/ 	.short	0x0160
        /*0016*/ 	.short	0x0030


	//----- nvinfo : EIATTR_CBANK_PARAM_SIZE
	.align		4
.L_11:
        /*0018*/ 	.byte	0x03, 0x19
        /*001a*/ 	.short	0x0030


	//----- nvinfo : EIATTR_KPARAM_INFO
	.align		4
        /*001c*/ 	.byte	0x04, 0x17
        /*001e*/ 	.short	(.L_13 - .L_12)
.L_12:
        /*0020*/ 	.word	0x00000000
        /*0024*/ 	.short	0x0006
        /*0026*/ 	.short	0x0028
        /*0028*/ 	.byte	0x00, 0xf4, 0x21, 0x00


	//----- nvinfo : EIATTR_KPARAM_INFO
	.align		4
.L_13:
        /*002c*/ 	.byte	0x04, 0x17
        /*002e*/ 	.short	(.L_15 - .L_14)
.L_14:
        /*0030*/ 	.word	0x00000000
        /*0034*/ 	.short	0x0005
        /*0036*/ 	.short	0x0024
        /*0038*/ 	.byte	0x00, 0xf0, 0x11, 0x00


	//----- nvinfo : EIATTR_KPARAM_INFO
	.align		4
.L_15:
        /*003c*/ 	.byte	0x04, 0x17
        /*003e*/ 	.short	(.L_17 - .L_16)
.L_16:
        /*0040*/ 	.word	0x00000000
        /*0044*/ 	.short	0x0004
        /*0046*/ 	.short	0x0020
        /*0048*/ 	.byte	0x00, 0xf0, 0x11, 0x00


	//----- nvinfo : EIATTR_KPARAM_INFO
	.align		4
.L_17:
        /*004c*/ 	.byte	0x04, 0x17
        /*004e*/ 	.short	(.L_19 - .L_18)
.L_18:
        /*0050*/ 	.word	0x00000000
        /*0054*/ 	.short	0x0003
        /*0056*/ 	.short	0x0018
        /*0058*/ 	.byte	0x00, 0xf4, 0x21, 0x00


	//----- nvinfo : EIATTR_KPARAM_INFO
	.align		4
.L_19:
        /*005c*/ 	.byte	0x04, 0x17
        /*005e*/ 	.short	(.L_21 - .L_20)
.L_20:
        /*0060*/ 	.word	0x00000000
        /*0064*/ 	.short	0x0002
        /*0066*/ 	.short	0x0010
        /*0068*/ 	.byte	0x00, 0xf4, 0x21, 0x00


	//----- nvinfo : EIATTR_KPARAM_INFO
	.align		4
.L_21:
        /*006c*/ 	.byte	0x04, 0x17
        /*006e*/ 	.short	(.L_23 - .L_22)
.L_22:
        /*0070*/ 	.word	0x00000000
        /*0074*/ 	.short	0x0001
        /*0076*/ 	.short	0x0008
        /*0078*/ 	.byte	0x00, 0xf4, 0x21, 0x00


	//----- nvinfo : EIATTR_KPARAM_INFO
	.align		4
.L_23:
        /*007c*/ 	.byte	0x04, 0x17
        /*007e*/ 	.short	(.L_25 - .L_24)
.L_24:
        /*0080*/ 	.word	0x00000000
        /*0084*/ 	.short	0x0000
        /*0086*/ 	.short	0x0000
        /*0088*/ 	.byte	0x00, 0xf4, 0x21, 0x00


	//----- nvinfo : EIATTR_MAXREG_COUNT
	.align		4
.L_25:
        /*008c*/ 	.byte	0x03, 0x1b
        /*008e*/ 	.short	0x00ff


	//----- nvinfo : EIATTR_COOP_GROUP_MASK_REGIDS
	.align		4
        /*0090*/ 	.byte	0x04, 0x29
        /*0092*/ 	.short	(.L_27 - .L_26)


	//   ....[0]....
.L_26:
        /*0094*/ 	.word	0xffffffff


	//   ....[1]....
        /*0098*/ 	.word	0xffffffff


	//   ....[2]....
        /*009c*/ 	.word	0xffffffff


	//   ....[3]....
        /*00a0*/ 	.word	0xffffffff


	//----- nvinfo : EIATTR_COOP_GROUP_INSTR_OFFSETS
	.align		4
.L_27:
        /*00a4*/ 	.byte	0x04, 0x28
        /*00a6*/ 	.short	(.L_29 - .L_28)


	//   ....[0]....
.L_28:
        /*00a8*/ 	.word	0x000011e0


	//   ....[1]....
        /*00ac*/ 	.word	0x00001220


	//   ....[2]....
        /*00b0*/ 	.word	0x00001270


	//   ....[3]....
        /*00b4*/ 	.word	0x000012a0


	//----- nvinfo : EIATTR_EXIT_INSTR_OFFSETS
	.align		4
.L_29:
        /*00b8*/ 	.byte	0x04, 0x1c
        /*00ba*/ 	.short	(.L_31 - .L_30)


	//   ....[0]....
.L_30:
        /*00bc*/ 	.word	0x00001760


	//----- nvinfo : EIATTR_REQNTID
	.align		4
.L_31:
        /*00c0*/ 	.byte	0x04, 0x10
        /*00c2*/ 	.short	(.L_33 - .L_32)
.L_32:
        /*00c4*/ 	.word	0x00000100
        /*00c8*/ 	.word	0x00000001
        /*00cc*/ 	.word	0x00000001


	//----- nvinfo : EIATTR_CRS_STACK_SIZE
	.align		4
.L_33:
        /*00d0*/ 	.byte	0x04, 0x1e
        /*00d2*/ 	.short	(.L_35 - .L_34)
.L_34:
        /*00d4*/ 	.word	0x00000000
.L_35:


//--------------------- .nv.callgraph             --------------------------
	.section	.nv.callgraph,"",@"SHT_CUDA_CALLGRAPH"
	.align	4
	.sectionentsize	8
	.align		4
        /*0000*/ 	.word	0x00000000
	.align		4
        /*0004*/ 	.word	0xffffffff
	.align		4
        /*0008*/ 	.word	0x00000000
	.align		4
        /*000c*/ 	.word	0xfffffffe
	.align		4
        /*0010*/ 	.word	0x00000000
	.align		4
        /*0014*/ 	.word	0xfffffffd
	.align		4
        /*0018*/ 	.word	0x00000000
	.align		4
        /*001c*/ 	.word	0xfffffffc


//--------------------- .nv.rel.action            --------------------------
	.section	.nv.rel.action,"",@"SHT_CUDA_RELOCINFO"
	.align	8
	.sectionentsize	8
        /*0000*/ 	.byte	0x73, 0x00, 0x00, 0x00, 0x00, 0x00, 0x00, 0x00, 0x00, 0x00, 0x00, 0x11, 0x25, 0x00, 0x05, 0x36


//--------------------- .nv.constant0.triton_red_fused__to_copy_add_amax_amin_clamp_mul_reciprocal_9 --------------------------
	.section	.nv.constant0.triton_red_fused__to_copy_add_amax_amin_clamp_mul_reciprocal_9,"a",@progbits
	.sectionflags	@""
	.align	4
.nv.constant0.triton_red_fused__to_copy_add_amax_amin_clamp_mul_reciprocal_9:
	.zero		400


//--------------------- .text.triton_red_fused__to_copy_add_amax_amin_clamp_mul_reciprocal_9 --------------------------
	.section	.text.triton_red_fused__to_copy_add_amax_amin_clamp_mul_reciprocal_9,"ax",@progbits
	.sectionflags	@"SHF_BARRIERS=1"
	.sectioninfo	@"SHI_REGISTERS=36"
	.align	128
        .global         triton_red_fused__to_copy_add_amax_amin_clamp_mul_reciprocal_9
        .type           triton_red_fused__to_copy_add_amax_amin_clamp_mul_reciprocal_9,@function
        .size           triton_red_fused__to_copy_add_amax_amin_clamp_mul_reciprocal_9,(.L_x_5 - triton_red_fused__to_copy_add_amax_amin_clamp_mul_reciprocal_9)
        .other          triton_red_fused__to_copy_add_amax_amin_clamp_mul_reciprocal_9,@"STO_CUDA_ENTRY STV_DEFAULT"
triton_red_fused__to_copy_add_amax_amin_clamp_mul_reciprocal_9:
.text.triton_red_fused__to_copy_add_amax_amin_clamp_mul_reciprocal_9:
[----:B------:R-:W-:Y:S02]  /*0000*/  IMAD.MOV.U32 R1, RZ, RZ, c[0x0][0x28] ;  /* 0x00000a00ff017624 */ /* 0x000fe400078e00ff */
[----:B------:R-:W0:Y:S01]  /*0010*/  S2R R0, SR_TID.X ;  /* 0x0000000000007919 */ /* 0x000e220000002100 */
[----:B------:R-:W-:Y:S01]  /*0020*/  ULDC.64 UR4, c[0x0][0x118] ;  /* 0x0000460000047ab9 */ /* 0x000fe20000000a00 */
[----:B------:R-:W-:Y:S02]  /*0030*/  BSSY B0, `(.L_x_0) ;  /* 0x000011a000007945 */ /* 0x000fe40003800000 */
[----:B------:R-:W1:Y:S01]  /*0040*/  S2R R6, SR_CTAID.X ;  /* 0x0000000000067919 */ /* 0x000e620000002500 */
[----:B0-----:R-:W-:Y:S02]  /*0050*/  SHF.R.U32.HI R8, RZ, 0x2, R0 ;  /* 0x00000002ff087819 */ /* 0x001fe40000011600 */
[----:B------:R-:W-:Y:S01]  /*0060*/  LOP3.LUT R9, R0, 0x3, RZ, 0xc0, !PT ;  /* 0x0000000300097812 */ /* 0x000fe200078ec0ff */
[----:B-1----:R-:W-:Y:S01]  /*0070*/  IMAD.SHL.U32 R7, R6, 0x40, RZ ;  /* 0x0000004006077824 */ /* 0x002fe200078e00ff */
[----:B------:R-:W-:-:S04]  /*0080*/  SGXT.U32 R8, R8, 0x6 ;  /* 0x000000060808781a */ /* 0x000fc80000000000 */
[----:B------:R-:W-:-:S04]  /*0090*/  LOP3.LUT R10, R8, R7, RZ, 0xfc, !PT ;  /* 0x00000007080a7212 */ /* 0x000fc800078efcff */
[C---:B------:R-:W-:Y:S02]  /*00a0*/  ISETP.GE.AND P1, PT, R10.reuse, 0xe10, PT ;  /* 0x00000e100a00780c */ /* 0x040fe40003f26270 */
[----:B------:R-:W-:-:S11]  /*00b0*/  LEA R10, R10, 0x10000, 0x7 ;  /* 0x000100000a0a7811 */ /* 0x000fd600078e38ff */
[----:B------:R-:W-:Y:S02]  /*00c0*/  @P1 IMAD.MOV.U32 R11, RZ, RZ, -0x800000 ;  /* 0xff800000ff0b1424 */ /* 0x000fe400078e00ff */
[----:B------:R-:W-:Y:S01]  /*00d0*/  @P1 IMAD.MOV.U32 R14, RZ, RZ, 0x7f800000 ;  /* 0x7f800000ff0e1424 */ /* 0x000fe200078e00ff */
[----:B------:R-:W-:Y:S05]  /*00e0*/  @P1 BRA `(.L_x_1) ;  /* 0x000010e000001947 */ /* 0x000fea0003800000 */
[----:B------:R-:W-:Y:S01]  /*00f0*/  LOP3.LUT R2, R10, 0x3, R0, 0xf8, !PT ;  /* 0x000000030a027812 */ /* 0x000fe200078ef800 */
[----:B------:R-:W-:-:S04]  /*0100*/  IMAD.MOV.U32 R13, RZ, RZ, 0x2 ;  /* 0x00000002ff0d7424 */ /* 0x000fc800078e00ff */
[----:B------:R-:W-:-:S06]  /*0110*/  IMAD.WIDE R2, R2, R13, c[0x0][0x160] ;  /* 0x0000580002027625 */ /* 0x000fcc00078e020d */
[----:B------:R-:W2:Y:S01]  /*0120*/  LDG.E.EL.U16 R2, [R2.64] ;  /* 0x0000000402027981 */ /* 0x000ea2000c2e1500 */
[----:B------:R-:W-:-:S05]  /*0130*/  IADD3 R4, R9, 0x4, R10 ;  /* 0x0000000409047810 */ /* 0x000fca0007ffe00a */
[----:B------:R-:W-:-:S06]  /*0140*/  IMAD.WIDE R4, R4, R13, c[0x0][0x160] ;  /* 0x0000580004047625 */ /* 0x000fcc00078e020d */
[----:B------:R-:W3:Y:S01]  /*0150*/  LDG.E.EL.U16 R4, [R4.64] ;  /* 0x0000000404047981 */ /* 0x000ee2000c2e1500 */
[----:B------:R-:W-:-:S05]  /*0160*/  IADD3 R14, R9, 0x8, R10 ;  /* 0x00000008090e7810 */ /* 0x000fca0007ffe00a */
[----:B------:R-:W-:-:S06]  /*0170*/  IMAD.WIDE R14, R14, R13, c[0x0][0x160] ;  /* 0x000058000e0e7625 */ /* 0x000fcc00078e020d */
[----:B------:R0:W4:Y:S01]  /*0180*/  LDG.E.EL.U16 R15, [R14.64] ;  /* 0x000000040e0f7981 */ /* 0x000122000c2e1500 */
[----:B------:R-:W-:Y:S02]  /*0190*/  IMAD.MOV.U32 R23, RZ, RZ, 0x8 ;  /* 0x00000008ff177424 */ /* 0x000fe400078e00ff */
[----:B--2---:R-:W-:-:S05]  /*01a0*/  IMAD.U32 R11, R2, 0x10000, RZ ;  /* 0x00010000020b7824 */ /* 0x004fca00078e00ff */
[C---:B------:R-:W-:Y:S02]  /*01b0*/  FSETP.GT.AND P0, PT, R11.reuse, +INF , PT ;  /* 0x7f8000000b00780b */ /* 0x040fe40003f04000 */
[C---:B------:R-:W-:Y:S02]  /*01c0*/  FSETP.GEU.AND P2, PT, R11.reuse, -INF , PT ;  /* 0xff8000000b00780b */ /* 0x040fe40003f4e000 */
[C---:B0-----:R-:W-:Y:S02]  /*01d0*/  FSEL R14, R11.reuse, +INF , !P0 ;  /* 0x7f8000000b0e7808 */ /* 0x041fe40004000000 */
[----:B------:R-:W-:Y:S01]  /*01e0*/  FSEL R11, R11, -INF , P2 ;  /* 0xff8000000b0b7808 */ /* 0x000fe20001000000 */
[----:B---3--:R-:W-:Y:S01]  /*01f0*/  IMAD.U32 R4, R4, 0x10000, RZ ;  /* 0x0001000004047824 */ /* 0x008fe200078e00ff */
[----:B------:R-:W-:Y:S02]  /*0200*/  FSETP.NAN.AND P0, PT, R14, R14, PT ;  /* 0x0000000e0e00720b */ /* 0x000fe40003f08000 */
[----:B------:R-:W-:-:S02]  /*0210*/  FSETP.NAN.AND P3, PT, R11, R11, PT ;  /* 0x0000000b0b00720b */ /* 0x000fc40003f68000 */
[-C--:B------:R-:W-:Y:S02]  /*0220*/  FSETP.GEU.AND P4, PT, R14, R4.reuse, PT ;  /* 0x000000040e00720b */ /* 0x080fe40003f8e000 */
[----:B------:R-:W-:Y:S01]  /*0230*/  FSETP.GT.AND P2, PT, R11, R4, PT ;  /* 0x000000040b00720b */ /* 0x000fe20003f44000 */
[----:B----4-:R-:W-:-:S06]  /*0240*/  IMAD.U32 R15, R15, 0x10000, RZ ;  /* 0x000100000f0f7824 */ /* 0x010fcc00078e00ff */
[-C--:B------:R-:W-:Y:S02]  /*0250*/  @!P0 FSEL R14, R14, R4.reuse, !P4 ;  /* 0x000000040e0e8208 */ /* 0x080fe40006000000 */
[----:B------:R-:W-:Y:S02]  /*0260*/  @!P3 FSEL R11, R11, R4, P2 ;  /* 0x000000040b0bb208 */ /* 0x000fe40001000000 */
[C---:B------:R-:W-:Y:S02]  /*0270*/  FSETP.NAN.AND P0, PT, R14.reuse, R14, PT ;  /* 0x0000000e0e00720b */ /* 0x040fe40003f08000 */
[C---:B------:R-:W-:Y:S02]  /*0280*/  FSETP.NAN.AND P3, PT, R11.reuse, R11, PT ;  /* 0x0000000b0b00720b */ /* 0x040fe40003f68000 */
[-C--:B------:R-:W-:Y:S02]  /*0290*/  FSETP.GEU.AND P4, PT, R14, R15.reuse, PT ;  /* 0x0000000f0e00720b */ /* 0x080fe40003f8e000 */
[----:B------:R-:W-:-:S07]  /*02a0*/  FSETP.GT.AND P2, PT, R11, R15, PT ;  /* 0x0000000f0b00720b */ /* 0x000fce0003f44000 */
[-C--:B------:R-:W-:Y:S02]  /*02b0*/  @!P0 FSEL R14, R14, R15.reuse, !P4 ;  /* 0x0000000f0e0e8208 */ /* 0x080fe40006000000 */
[----:B------:R-:W-:Y:S02]  /*02c0*/  @!P3 FSEL R11, R11, R15, P2 ;  /* 0x0000000f0b0bb208 */ /* 0x000fe40001000000 */
.L_x_2:
[----:B------:R-:W-:-:S04]  /*02d0*/  IADD3 R2, R23, 0x4, RZ ;  /* 0x0000000417027810 */ /* 0x000fc80007ffe0ff */
[----:B------:R-:W-:Y:S02]  /*02e0*/  SHF.R.U32.HI R3, RZ, 0x7, R2 ;  /* 0x00000007ff037819 */ /* 0x000fe40000011602 */
[----:B------:R-:W-:-:S03]  /*02f0*/  LOP3.LUT R2, R2, 0x7c, RZ, 0xc0, !PT ;  /* 0x0000007c02027812 */ /* 0x000fc600078ec0ff */
[----:B------:R-:W-:-:S05]  /*0300*/  IMAD R4, R3, 0x80800, R10 ;  /* 0x0008080003047824 */ /* 0x000fca00078e020a */
[----:B------:R-:W-:Y:S02]  /*0310*/  IADD3 R2, R9, R4, R2 ;  /* 0x0000000409027210 */ /* 0x000fe40007ffe002 */
[----:B------:R-:W-:-:S03]  /*0320*/  IADD3 R4, R23, 0x8, RZ ;  /* 0x0000000817047810 */ /* 0x000fc60007ffe0ff */
[----:B------:R-:W-:Y:S01]  /*0330*/  IMAD.WIDE R2, R2, R13, c[0x0][0x160] ;  /* 0x0000580002027625 */ /* 0x000fe200078e020d */
[----:B------:R-:W-:-:S04]  /*0340*/  SHF.R.U32.HI R5, RZ, 0x7, R4 ;  /* 0x00000007ff057819 */ /* 0x000fc80000011604 */
[----:B------:R0:W2:Y:S01]  /*0350*/  LDG.E.EL.U16 R12, [R2.64] ;  /* 0x00000004020c7981 */ /* 0x0000a2000c2e1500 */
[----:B------:R-:W-:Y:S01]  /*0360*/  IMAD R16, R5, 0x80800, R10 ;  /* 0x0008080005107824 */ /* 0x000fe200078e020a */
[----:B------:R-:W-:-:S04]  /*0370*/  LOP3.LUT R4, R4, 0x7c, RZ, 0xc0, !PT ;  /* 0x0000007c04047812 */ /* 0x000fc800078ec0ff */
[----:B------:R-:W-:Y:S02]  /*0380*/  IADD3 R4, R9, R16, R4 ;  /* 0x0000001009047210 */ /* 0x000fe40007ffe004 */
[----:B------:R-:W-:-:S03]  /*0390*/  IADD3 R16, R23, 0xc, RZ ;  /* 0x0000000c17107810 */ /* 0x000fc60007ffe0ff */
[----:B------:R-:W-:Y:S01]  /*03a0*/  IMAD.WIDE R4, R4, R13, c[0x0][0x160] ;  /* 0x0000580004047625 */ /* 0x000fe200078e020d */
[----:B------:R-:W-:-:S04]  /*03b0*/  SHF.R.U32.HI R17, RZ, 0x7, R16 ;  /* 0x00000007ff117819 */ /* 0x000fc80000011610 */
[----:B------:R1:W3:Y:S01]  /*03c0*/  LDG.E.EL.U16 R15, [R4.64] ;  /* 0x00000004040f7981 */ /* 0x0002e2000c2e1500 */
[----:B------:R-:W-:Y:S01]  /*03d0*/  IMAD R18, R17, 0x80800, R10 ;  /* 0x0008080011127824 */ /* 0x000fe200078e020a */
[----:B------:R-:W-:Y:S02]  /*03e0*/  LOP3.LUT R16, R16, 0x7c, RZ, 0xc0, !PT ;  /* 0x0000007c10107812 */ /* 0x000fe400078ec0ff */
[----:B------:R-:W-:Y:S02]  /*03f0*/  IADD3 R17, R23, 0x10, RZ ;  /* 0x0000001017117810 */ /* 0x000fe40007ffe0ff */
[----:B------:R-:W-:Y:S02]  /*0400*/  IADD3 R16, R9, R18, R16 ;  /* 0x0000001209107210 */ /* 0x000fe40007ffe010 */
[----:B------:R-:W-:-:S03]  /*0410*/  SHF.R.U32.HI R19, RZ, 0x7, R17 ;  /* 0x00000007ff137819 */ /* 0x000fc60000011611 */
[----:B0-----:R-:W-:Y:S01]  /*0420*/  IMAD.WIDE R2, R16, R13, c[0x0][0x160] ;  /* 0x0000580010027625 */ /* 0x001fe200078e020d */
[----:B------:R-:W-:-:S04]  /*0430*/  LOP3.LUT R17, R17, 0x7c, RZ, 0xc0, !PT ;  /* 0x0000007c11117812 */ /* 0x000fc800078ec0ff */
[----:B------:R0:W4:Y:S01]  /*0440*/  LDG.E.EL.U16 R16, [R2.64] ;  /* 0x0000000402107981 */ /* 0x000122000c2e1500 */
[----:B------:R-:W-:Y:S01]  /*0450*/  IMAD R18, R19, 0x80800, R10 ;  /* 0x0008080013127824 */ /* 0x000fe200078e020a */
[----:B------:R-:W-:-:S04]  /*0460*/  IADD3 R19, R23, 0x14, RZ ;  /* 0x0000001417137810 */ /* 0x000fc80007ffe0ff */
[----:B------:R-:W-:Y:S02]  /*0470*/  IADD3 R18, R9, R18, R17 ;  /* 0x0000001209127210 */ /* 0x000fe40007ffe011 */
[----:B------:R-:W-:-:S03]  /*0480*/  SHF.R.U32.HI R21, RZ, 0x7, R19 ;  /* 0x00000007ff157819 */ /* 0x000fc60000011613 */
[----:B-1----:R-:W-:Y:S01]  /*0490*/  IMAD.WIDE R4, R18, R13, c[0x0][0x160] ;  /* 0x0000580012047625 */ /* 0x002fe200078e020d */
[----:B------:R-:W-:-:S04]  /*04a0*/  LOP3.LUT R19, R19, 0x7c, RZ, 0xc0, !PT ;  /* 0x0000007c13137812 */ /* 0x000fc800078ec0ff */
[----:B------:R1:W5:Y:S01]  /*04b0*/  LDG.E.EL.U16 R17, [R4.64] ;  /* 0x0000000404117981 */ /* 0x000362000c2e1500 */
[----:B------:R-:W-:-:S05]  /*04c0*/  IMAD R18, R21, 0x80800, R10 ;  /* 0x0008080015127824 */ /* 0x000fca00078e020a */
[----:B------:R-:W-:Y:S02]  /*04d0*/  IADD3 R18, R9, R18, R19 ;  /* 0x0000001209127210 */ /* 0x000fe40007ffe013 */
[----:B------:R-:W-:-:S03]  /*04e0*/  IADD3 R19, R23, 0x18, RZ ;  /* 0x0000001817137810 */ /* 0x000fc60007ffe0ff */
[----:B0-----:R-:W-:Y:S01]  /*04f0*/  IMAD.WIDE R2, R18, R13, c[0x0][0x160] ;  /* 0x0000580012027625 */ /* 0x001fe200078e020d */
[----:B------:R-:W-:-:S04]  /*0500*/  SHF.R.U32.HI R21, RZ, 0x7, R19 ;  /* 0x00000007ff157819 */ /* 0x000fc80000011613 */
[----:B------:R0:W5:Y:S01]  /*0510*/  LDG.E.EL.U16 R18, [R2.64] ;  /* 0x0000000402127981 */ /* 0x000162000c2e1500 */
[----:B------:R-:W-:Y:S01]  /*0520*/  IMAD R20, R21, 0x80800, R10 ;  /* 0x0008080015147824 */ /* 0x000fe200078e020a */
[----:B------:R-:W-:Y:S02]  /*0530*/  LOP3.LUT R19, R19, 0x7c, RZ, 0xc0, !PT ;  /* 0x0000007c13137812 */ /* 0x000fe400078ec0ff */
[----:B------:R-:W-:Y:S02]  /*0540*/  IADD3 R21, R23, 0x1c, RZ ;  /* 0x0000001c17157810 */ /* 0x000fe40007ffe0ff */
        /* <DEDUP_REMOVED lines=13> */
[----:B-1----:R-:W-:Y:S02]  /*0620*/  IADD3 R4, R23, 0x24, RZ ;  /* 0x0000002417047810 */ /* 0x002fe40007ffe0ff */
[----:B------:R-:W-:Y:S02]  /*0630*/  IADD3 R22, R9, R22, R21 ;  /* 0x0000001609167210 */ /* 0x000fe40007ffe015 */
[----:B------:R-:W-:-:S03]  /*0640*/  SHF.R.U32.HI R5, RZ, 0x7, R4 ;  /* 0x00000007ff057819 */ /* 0x000fc60000011604 */
[----:B------:R-:W-:Y:S01]  /*0650*/  IMAD.WIDE R24, R22, R13, c[0x0][0x160] ;  /* 0x0000580016187625 */ /* 0x000fe200078e020d */
[----:B------:R-:W-:-:S04]  /*0660*/  LOP3.LUT R4, R4, 0x7c, RZ, 0xc0, !PT ;  /* 0x0000007c04047812 */ /* 0x000fc800078ec0ff */
[----:B------:R1:W5:Y:S01]  /*0670*/  LDG.E.EL.U16 R21, [R24.64] ;  /* 0x0000000418157981 */ /* 0x000362000c2e1500 */
[----:B------:R-:W-:Y:S01]  /*0680*/  IMAD R22, R5, 0x80800, R10 ;  /* 0x0008080005167824 */ /* 0x000fe200078e020a */
[----:B0-----:R-:W-:-:S04]  /*0690*/  IADD3 R2, R23, 0x28, RZ ;  /* 0x0000002817027810 */ /* 0x001fc80007ffe0ff */
[----:B------:R-:W-:Y:S02]  /*06a0*/  IADD3 R4, R9, R22, R4 ;  /* 0x0000001609047210 */ /* 0x000fe40007ffe004 */
[----:B------:R-:W-:-:S03]  /*06b0*/  SHF.R.U32.HI R3, RZ, 0x7, R2 ;  /* 0x00000007ff037819 */ /* 0x000fc60000011602 */
[----:B------:R-:W-:Y:S01]  /*06c0*/  IMAD.WIDE R4, R4, R13, c[0x0][0x160] ;  /* 0x0000580004047625 */ /* 0x000fe200078e020d */
[----:B------:R-:W-:-:S04]  /*06d0*/  LOP3.LUT R2, R2, 0x7c, RZ, 0xc0, !PT ;  /* 0x0000007c02027812 */ /* 0x000fc800078ec0ff */
[----:B------:R0:W5:Y:S01]  /*06e0*/  LDG.E.EL.U16 R22, [R4.64] ;  /* 0x0000000404167981 */ /* 0x000162000c2e1500 */
[----:B------:R-:W-:Y:S01]  /*06f0*/  IMAD R26, R3, 0x80800, R10 ;  /* 0x00080800031a7824 */ /* 0x000fe200078e020a */
[----:B-1----:R-:W-:-:S04]  /*0700*/  IADD3 R25, R23, 0x2c, RZ ;  /* 0x0000002c17197810 */ /* 0x002fc80007ffe0ff */
[----:B------:R-:W-:Y:S02]  /*0710*/  IADD3 R2, R9, R26, R2 ;  /* 0x0000001a09027210 */ /* 0x000fe40007ffe002 */
[----:B------:R-:W-:-:S03]  /*0720*/  SHF.R.U32.HI R27, RZ, 0x7, R25 ;  /* 0x00000007ff1b7819 */ /* 0x000fc60000011619 */
[----:B------:R-:W-:Y:S01]  /*0730*/  IMAD.WIDE R2, R2, R13, c[0x0][0x160] ;  /* 0x0000580002027625 */ /* 0x000fe200078e020d */
[----:B------:R-:W-:-:S04]  /*0740*/  LOP3.LUT R25, R25, 0x7c, RZ, 0xc0, !PT ;  /* 0x0000007c19197812 */ /* 0x000fc800078ec0ff */
[----:B------:R1:W5:Y:S01]  /*0750*/  LDG.E.EL.U16 R24, [R2.64] ;  /* 0x0000000402187981 */ /* 0x000362000c2e1500 */
[----:B------:R-:W-:Y:S01]  /*0760*/  IMAD R26, R27, 0x80800, R10 ;  /* 0x000808001b1a7824 */ /* 0x000fe200078e020a */
[----:B------:R-:W-:-:S04]  /*0770*/  IADD3 R27, R23, 0x30, RZ ;  /* 0x00000030171b7810 */ /* 0x000fc80007ffe0ff */
[----:B------:R-:W-:Y:S02]  /*0780*/  IADD3 R26, R9, R26, R25 ;  /* 0x0000001a091a7210 */ /* 0x000fe40007ffe019 */
[----:B------:R-:W-:-:S03]  /*0790*/  SHF.R.U32.HI R29, RZ, 0x7, R27 ;  /* 0x00000007ff1d7819 */ /* 0x000fc6000001161b */
[----:B0-----:R-:W-:Y:S01]  /*07a0*/  IMAD.WIDE R4, R26, R13, c[0x0][0x160] ;  /* 0x000058001a047625 */ /* 0x001fe200078e020d */
[----:B------:R-:W-:-:S04]  /*07b0*/  LOP3.LUT R27, R27, 0x7c, RZ, 0xc0, !PT ;  /* 0x0000007c1b1b7812 */ /* 0x000fc800078ec0ff */
[----:B------:R0:W5:Y:S01]  /*07c0*/  LDG.E.EL.U16 R25, [R4.64] ;  /* 0x0000000404197981 */ /* 0x000162000c2e1500 */
[----:B------:R-:W-:-:S05]  /*07d0*/  IMAD R26, R29, 0x80800, R10 ;  /* 0x000808001d1a7824 */ /* 0x000fca00078e020a */
[----:B------:R-:W-:Y:S02]  /*07e0*/  IADD3 R26, R9, R26, R27 ;  /* 0x0000001a091a7210 */ /* 0x000fe40007ffe01b */
[----:B------:R-:W-:-:S03]  /*07f0*/  IADD3 R27, R23, 0x34, RZ ;  /* 0x00000034171b7810 */ /* 0x000fc60007ffe0ff */
[----:B-1----:R-:W-:Y:S01]  /*0800*/  IMAD.WIDE R2, R26, R13, c[0x0][0x160] ;  /* 0x000058001a027625 */ /* 0x002fe200078e020d */
[----:B------:R-:W-:-:S04]  /*0810*/  SHF.R.U32.HI R29, RZ, 0x7, R27 ;  /* 0x00000007ff1d7819 */ /* 0x000fc8000001161b */
[----:B------:R1:W5:Y:S01]  /*0820*/  LDG.E.EL.U16 R26, [R2.64] ;  /* 0x00000004021a7981 */ /* 0x000362000c2e1500 */
[----:B------:R-:W-:Y:S01]  /*0830*/  IMAD R28, R29, 0x80800, R10 ;  /* 0x000808001d1c7824 */ /* 0x000fe200078e020a */
[----:B------:R-:W-:Y:S02]  /*0840*/  LOP3.LUT R27, R27, 0x7c, RZ, 0xc0, !PT ;  /* 0x0000007c1b1b7812 */ /* 0x000fe400078ec0ff */
[----:B------:R-:W-:Y:S02]  /*0850*/  IADD3 R29, R23, 0x38, RZ ;  /* 0x00000038171d7810 */ /* 0x000fe40007ffe0ff */
        /* <DEDUP_REMOVED lines=17> */
[----:B------:R-:W-:-:S03]  /*0970*/  LOP3.LUT R31, R31, 0x7c, RZ, 0xc0, !PT ;  /* 0x0000007c1f1f7812 */ /* 0x000fc600078ec0ff */
[----:B------:R-:W-:Y:S01]  /*0980*/  IMAD R30, R33, 0x80800, R10 ;  /* 0x00080800211e7824 */ /* 0x000fe200078e020a */
[----:B------:R0:W5:Y:S01]  /*0990*/  LDG.E.EL.U16 R29, [R4.64] ;  /* 0x00000004041d7981 */ /* 0x000162000c2e1500 */
[----:B------:R-:W-:-:S03]  /*09a0*/  IADD3 R23, R23, 0x44, RZ ;  /* 0x0000004417177810 */ /* 0x000fc60007ffe0ff */
[----:B------:R-:W-:Y:S02]  /*09b0*/  IADD3 R30, R9, R30, R31 ;  /* 0x0000001e091e7210 */ /* 0x000fe40007ffe01f */
[----:B------:R-:W-:-:S03]  /*09c0*/  SHF.R.U32.HI R31, RZ, 0x7, R23 ;  /* 0x00000007ff1f7819 */ /* 0x000fc60000011617 */
[----:B-1----:R-:W-:-:S04]  /*09d0*/  IMAD.WIDE R2, R30, R13, c[0x0][0x160] ;  /* 0x000058001e027625 */ /* 0x002fc800078e020d */
[----:B------:R-:W-:Y:S02]  /*09e0*/  IMAD R30, R31, 0x80800, R10 ;  /* 0x000808001f1e7824 */ /* 0x000fe400078e020a */
[----:B------:R-:W5:Y:S01]  /*09f0*/  LDG.E.EL.U16 R2, [R2.64] ;  /* 0x0000000402027981 */ /* 0x000f62000c2e1500 */
[----:B------:R-:W-:-:S04]  /*0a00*/  LOP3.LUT R31, R23, 0x7c, RZ, 0xc0, !PT ;  /* 0x0000007c171f7812 */ /* 0x000fc800078ec0ff */
[----:B------:R-:W-:-:S05]  /*0a10*/  IADD3 R30, R9, R30, R31 ;  /* 0x0000001e091e7210 */ /* 0x000fca0007ffe01f */
[----:B0-----:R-:W-:-:S06]  /*0a20*/  IMAD.WIDE R4, R30, R13, c[0x0][0x160] ;  /* 0x000058001e047625 */ /* 0x001fcc00078e020d */
[----:B------:R-:W5:Y:S01]  /*0a30*/  LDG.E.EL.U16 R4, [R4.64] ;  /* 0x0000000404047981 */ /* 0x000f62000c2e1500 */
[----:B------:R-:W-:Y:S02]  /*0a40*/  FSETP.NAN.AND P0, PT, R14, R14, PT ;  /* 0x0000000e0e00720b */ /* 0x000fe40003f08000 */
[----:B------:R-:W-:Y:S02]  /*0a50*/  FSETP.NAN.AND P3, PT, R11, R11, PT ;  /* 0x0000000b0b00720b */ /* 0x000fe40003f68000 */
[----:B------:R-:W-:Y:S01]  /*0a60*/  ISETP.GE.U32.AND P5, PT, R23, 0xbfc, PT ;  /* 0x00000bfc1700780c */ /* 0x000fe20003fa6070 */
[----:B--2---:R-:W-:-:S05]  /*0a70*/  IMAD.U32 R12, R12, 0x10000, RZ ;  /* 0x000100000c0c7824 */ /* 0x004fca00078e00ff */
[CC--:B------:R-:W-:Y:S02]  /*0a80*/  FSETP.GEU.AND P4, PT, R14.reuse, R12.reuse, PT ;  /* 0x0000000c0e00720b */ /* 0x0c0fe40003f8e000 */
[CC--:B------:R-:W-:Y:S02]  /*0a90*/  FSETP.GT.AND P2, PT, R11.reuse, R12.reuse, PT ;  /* 0x0000000c0b00720b */ /* 0x0c0fe40003f44000 */
[-C--:B------:R-:W-:Y:S02]  /*0aa0*/  @!P0 FSEL R14, R14, R12.reuse, !P4 ;  /* 0x0000000c0e0e8208 */ /* 0x080fe40006000000 */
[----:B------:R-:W-:Y:S02]  /*0ab0*/  @!P3 FSEL R11, R11, R12, P2 ;  /* 0x0000000c0b0bb208 */ /* 0x000fe40001000000 */
[----:B------:R-:W-:Y:S02]  /*0ac0*/  FSETP.NAN.AND P0, PT, R14, R14, PT ;  /* 0x0000000e0e00720b */ /* 0x000fe40003f08000 */
[----:B------:R-:W-:Y:S01]  /*0ad0*/  FSETP.NAN.AND P3, PT, R11, R11, PT ;  /* 0x0000000b0b00720b */ /* 0x000fe20003f68000 */
[----:B---3--:R-:W-:-:S05]  /*0ae0*/  IMAD.U32 R15, R15, 0x10000, RZ ;  /* 0x000100000f0f7824 */ /* 0x008fca00078e00ff */
[-C--:B------:R-:W-:Y:S02]  /*0af0*/  FSETP.GEU.AND P4, PT, R14, R15.reuse, PT ;  /* 0x0000000f0e00720b */ /* 0x080fe40003f8e000 */
[----:B------:R-:W-:-:S03]  /*0b00*/  FSETP.GT.AND P2, PT, R11, R15, PT ;  /* 0x0000000f0b00720b */ /* 0x000fc60003f44000 */
[-C--:B------:R-:W-:Y:S02]  /*0b10*/  @!P0 FSEL R14, R14, R15.reuse, !P4 ;  /* 0x0000000f0e0e8208 */ /* 0x080fe40006000000 */
[----:B------:R-:W-:Y:S02]  /*0b20*/  @!P3 FSEL R11, R11, R15, P2 ;  /* 0x0000000f0b0bb208 */ /* 0x000fe40001000000 */
[----:B------:R-:W-:Y:S02]  /*0b30*/  FSETP.NAN.AND P0, PT, R14, R14, PT ;  /* 0x0000000e0e00720b */ /* 0x000fe40003f08000 */
[----:B------:R-:W-:Y:S01]  /*0b40*/  FSETP.NAN.AND P3, PT, R11, R11, PT ;  /* 0x0000000b0b00720b */ /* 0x000fe20003f68000 */
[----:B----4-:R-:W-:-:S05]  /*0b50*/  IMAD.U32 R16, R16, 0x10000, RZ ;  /* 0x0001000010107824 */ /* 0x010fca00078e00ff */
[-C--:B------:R-:W-:Y:S02]  /*0b60*/  FSETP.GEU.AND P4, PT, R14, R16.reuse, PT ;  /* 0x000000100e00720b */ /* 0x080fe40003f8e000 */
[----:B------:R-:W-:-:S03]  /*0b70*/  FSETP.GT.AND P2, PT, R11, R16, PT ;  /* 0x000000100b00720b */ /* 0x000fc60003f44000 */
[-C--:B------:R-:W-:Y:S02]  /*0b80*/  @!P0 FSEL R14, R14, R16.reuse, !P4 ;  /* 0x000000100e0e8208 */ /* 0x080fe40006000000 */
[----:B------:R-:W-:Y:S02]  /*0b90*/  @!P3 FSEL R11, R11, R16, P2 ;  /* 0x000000100b0bb208 */ /* 0x000fe40001000000 */
[----:B------:R-:W-:Y:S01]  /*0ba0*/  FSETP.NAN.AND P0, PT, R14, R14, PT ;  /* 0x0000000e0e00720b */ /* 0x000fe20003f08000 */
[----:B-----5:R-:W-:Y:S01]  /*0bb0*/  IMAD.U32 R17, R17, 0x10000, RZ ;  /* 0x0001000011117824 */ /* 0x020fe200078e00ff */
[----:B------:R-:W-:-:S04]  /*0bc0*/  FSETP.NAN.AND P3, PT, R11, R11, PT ;  /* 0x0000000b0b00720b */ /* 0x000fc80003f68000 */
[-C--:B------:R-:W-:Y:S02]  /*0bd0*/  FSETP.GEU.AND P4, PT, R14, R17.reuse, PT ;  /* 0x000000110e00720b */ /* 0x080fe40003f8e000 */
[----:B------:R-:W-:-:S05]  /*0be0*/  FSETP.GT.AND P2, PT, R11, R17, PT ;  /* 0x000000110b00720b */ /* 0x000fca0003f44000 */
[-C--:B------:R-:W-:Y:S02]  /*0bf0*/  @!P0 FSEL R14, R14, R17.reuse, !P4 ;  /* 0x000000110e0e8208 */ /* 0x080fe40006000000 */
[----:B------:R-:W-:Y:S02]  /*0c00*/  @!P3 FSEL R11, R11, R17, P2 ;  /* 0x000000110b0bb208 */ /* 0x000fe40001000000 */
[----:B------:R-:W-:Y:S01]  /*0c10*/  FSETP.NAN.AND P0, PT, R14, R14, PT ;  /* 0x0000000e0e00720b */ /* 0x000fe20003f08000 */
[----:B------:R-:W-:Y:S01]  /*0c20*/  IMAD.U32 R18, R18, 0x10000, RZ ;  /* 0x0001000012127824 */ /* 0x000fe200078e00ff */
[----:B------:R-:W-:-:S04]  /*0c30*/  FSETP.NAN.AND P3, PT, R11, R11, PT ;  /* 0x0000000b0b00720b */ /* 0x000fc80003f68000 */
[-C--:B------:R-:W-:Y:S02]  /*0c40*/  FSETP.GEU.AND P4, PT, R14, R18.reuse, PT ;  /* 0x000000120e00720b */ /* 0x080fe40003f8e000 */
[----:B------:R-:W-:-:S05]  /*0c50*/  FSETP.GT.AND P2, PT, R11, R18, PT ;  /* 0x000000120b00720b */ /* 0x000fca0003f44000 */
[-C--:B------:R-:W-:Y:S02]  /*0c60*/  @!P0 FSEL R14, R14, R18.reuse, !P4 ;  /* 0x000000120e0e8208 */ /* 0x080fe40006000000 */
[----:B------:R-:W-:Y:S01]  /*0c70*/  @!P3 FSEL R11, R11, R18, P2 ;  /* 0x000000120b0bb208 */ /* 0x000fe20001000000 */
[----:B------:R-:W-:Y:S01]  /*0c80*/  IMAD.U32 R19, R19, 0x10000, RZ ;  /* 0x0001000013137824 */ /* 0x000fe200078e00ff */
[C---:B------:R-:W-:Y:S02]  /*0c90*/  FSETP.NAN.AND P0, PT, R14.reuse, R14, PT ;  /* 0x0000000e0e00720b */ /* 0x040fe40003f08000 */
[C---:B------:R-:W-:Y:S02]  /*0ca0*/  FSETP.NAN.AND P3, PT, R11.reuse, R11, PT ;  /* 0x0000000b0b00720b */ /* 0x040fe40003f68000 */
[-C--:B------:R-:W-:Y:S02]  /*0cb0*/  FSETP.GEU.AND P4, PT, R14, R19.reuse, PT ;  /* 0x000000130e00720b */ /* 0x080fe40003f8e000 */
[----:B------:R-:W-:-:S07]  /*0cc0*/  FSETP.GT.AND P2, PT, R11, R19, PT ;  /* 0x000000130b00720b */ /* 0x000fce0003f44000 */
[-C--:B------:R-:W-:Y:S02]  /*0cd0*/  @!P0 FSEL R14, R14, R19.reuse, !P4 ;  /* 0x000000130e0e8208 */ /* 0x080fe40006000000 */
[----:B------:R-:W-:Y:S01]  /*0ce0*/  @!P3 FSEL R11, R11, R19, P2 ;  /* 0x000000130b0bb208 */ /* 0x000fe20001000000 */
[----:B------:R-:W-:Y:S01]  /*0cf0*/  IMAD.U32 R20, R20, 0x10000, RZ ;  /* 0x0001000014147824 */ /* 0x000fe200078e00ff */
[C---:B------:R-:W-:Y:S02]  /*0d00*/  FSETP.NAN.AND P0, PT, R14.reuse, R14, PT ;  /* 0x0000000e0e00720b */ /* 0x040fe40003f08000 */
[C---:B------:R-:W-:Y:S02]  /*0d10*/  FSETP.NAN.AND P3, PT, R11.reuse, R11, PT ;  /* 0x0000000b0b00720b */ /* 0x040fe40003f68000 */
[-C--:B------:R-:W-:Y:S02]  /*0d20*/  FSETP.GEU.AND P4, PT, R14, R20.reuse, PT ;  /* 0x000000140e00720b */ /* 0x080fe40003f8e000 */
[----:B------:R-:W-:-:S07]  /*0d30*/  FSETP.GT.AND P2, PT, R11, R20, PT ;  /* 0x000000140b00720b */ /* 0x000fce0003f44000 */
[-C--:B------:R-:W-:Y:S01]  /*0d40*/  @!P0 FSEL R14, R14, R20.reuse, !P4 ;  /* 0x000000140e0e8208 */ /* 0x080fe20006000000 */
[----:B------:R-:W-:Y:S01]  /*0d50*/  IMAD.U32 R21, R21, 0x10000, RZ ;  /* 0x0001000015157824 */ /* 0x000fe200078e00ff */
[----:B------:R-:W-:Y:S02]  /*0d60*/  @!P3 FSEL R11, R11, R20, P2 ;  /* 0x000000140b0bb208 */ /* 0x000fe40001000000 */
        /* <DEDUP_REMOVED lines=10> */
[----:B------:R-:W-:Y:S01]  /*0e10*/  FSETP.GT.AND P2, PT, R11, R22, PT ;  /* 0x000000160b00720b */ /* 0x000fe20003f44000 */
[----:B------:R-:W-:-:S06]  /*0e20*/  IMAD.U32 R24, R24, 0x10000, RZ ;  /* 0x0001000018187824 */ /* 0x000fcc00078e00ff */
[-C--:B------:R-:W-:Y:S02]  /*0e30*/  @!P0 FSEL R14, R14, R22.reuse, !P4 ;  /* 0x000000160e0e8208 */ /* 0x080fe40006000000 */
        /* <DEDUP_REMOVED lines=38> */
[-C--:B------:R-:W-:Y:S01]  /*10a0*/  FSETP.GEU.AND P4, PT, R14, R29.reuse, PT ;  /* 0x0000001d0e00720b */ /* 0x080fe20003f8e000 */
[----:B------:R-:W-:Y:S01]  /*10b0*/  IMAD.U32 R2, R2, 0x10000, RZ ;  /* 0x0001000002027824 */ /* 0x000fe200078e00ff */
[----:B------:R-:W-:-:S07]  /*10c0*/  FSETP.GT.AND P2, PT, R11, R29, PT ;  /* 0x0000001d0b00720b */ /* 0x000fce0003f44000 */
        /* <DEDUP_REMOVED lines=11> */
[-C--:B------:R-:W-:Y:S02]  /*1180*/  FSETP.GEU.AND P4, PT, R14, R4.reuse, PT ;  /* 0x000000040e00720b */ /* 0x080fe40003f8e000 */
[----:B------:R-:W-:-:S07]  /*1190*/  FSETP.GT.AND P2, PT, R11, R4, PT ;  /* 0x000000040b00720b */ /* 0x000fce0003f44000 */
[-C--:B------:R-:W-:Y:S02]  /*11a0*/  @!P0 FSEL R14, R14, R4.reuse, !P4 ;  /* 0x000000040e0e8208 */ /* 0x080fe40006000000 */
[----:B------:R-:W-:Y:S01]  /*11b0*/  @!P3 FSEL R11, R11, R4, P2 ;  /* 0x000000040b0bb208 */ /* 0x000fe20001000000 */
[----:B------:R-:W-:Y:S05]  /*11c0*/  @!P5 BRA `(.L_x_2) ;  /* 0xfffff1000000d947 */ /* 0x000fea000383ffff */
.L_x_1:
[----:B------:R-:W-:Y:S05]  /*11d0*/  BSYNC B0 ;  /* 0x0000000000007941 */ /* 0x000fea0003800000 */
.L_x_0:
[----:B------:R-:W0:Y:S01]  /*11e0*/  SHFL.BFLY PT, R2, R14, 0x2, 0x1f ;  /* 0x0c401f000e027f89 */ /* 0x000e2200000e0000 */
[----:B------:R-:W-:Y:S01]  /*11f0*/  FSETP.NAN.AND P2, PT, R14, R14, PT ;  /* 0x0000000e0e00720b */ /* 0x000fe20003f48000 */
[----:B------:R-:W-:Y:S02]  /*1200*/  IMAD.MOV.U32 R16, RZ, RZ, R11 ;  /* 0x000000ffff107224 */ /* 0x000fe400078e000b */
[----:B------:R-:W-:-:S03]  /*1210*/  IMAD R6, R6, 0x40, R8 ;  /* 0x0000004006067824 */ /* 0x000fc600078e0208 */
[----:B------:R-:W1:Y:S01]  /*1220*/  SHFL.BFLY PT, R3, R16, 0x2, 0x1f ;  /* 0x0c401f0010037f89 */ /* 0x000e6200000e0000 */
[----:B------:R-:W-:Y:S02]  /*1230*/  FSETP.NAN.AND P3, PT, R16, R16, PT ;  /* 0x000000101000720b */ /* 0x000fe40003f68000 */
[----:B0-----:R-:W-:-:S04]  /*1240*/  FSETP.GEU.AND P0, PT, R14, R2, PT ;  /* 0x000000020e00720b */ /* 0x001fc80003f0e000 */
[----:B------:R-:W-:Y:S02]  /*1250*/  @!P2 FSEL R14, R14, R2, !P0 ;  /* 0x000000020e0ea208 */ /* 0x000fe40004000000 */
[----:B-1----:R-:W-:-:S03]  /*1260*/  FSETP.GT.AND P0, PT, R16, R3, PT ;  /* 0x000000031000720b */ /* 0x002fc60003f04000 */
[----:B------:R-:W0:Y:S02]  /*1270*/  SHFL.BFLY PT, R2, R14, 0x1, 0x1f ;  /* 0x0c201f000e027f89 */ /* 0x000e2400000e0000 */
[----:B------:R-:W-:Y:S02]  /*1280*/  @!P3 FSEL R16, R16, R3, P0 ;  /* 0x000000031010b208 */ /* 0x000fe40000000000 */
[----:B------:R-:W-:-:S03]  /*1290*/  FSETP.NAN.AND P0, PT, R14, R14, PT ;  /* 0x0000000e0e00720b */ /* 0x000fc60003f08000 */
[----:B------:R-:W1:Y:S01]  /*12a0*/  SHFL.BFLY PT, R3, R16, 0x1, 0x1f ;  /* 0x0c201f0010037f89 */ /* 0x000e6200000e0000 */
[----:B0-----:R-:W-:Y:S02]  /*12b0*/  FSETP.GEU.AND P3, PT, R14, R2, PT ;  /* 0x000000020e00720b */ /* 0x001fe40003f6e000 */
[----:B-1----:R-:W-:-:S11]  /*12c0*/  FSETP.GT.AND P2, PT, R16, R3, PT ;  /* 0x000000031000720b */ /* 0x002fd60003f44000 */
[----:B------:R-:W-:Y:S02]  /*12d0*/  @P3 FSEL R14, R14, R2, P0 ;  /* 0x000000020e0e3208 */ /* 0x000fe40000000000 */
[----:B------:R-:W-:Y:S02]  /*12e0*/  FSETP.NAN.AND P0, PT, R16, R16, PT ;  /* 0x000000101000720b */ /* 0x000fe40003f08000 */
[----:B------:R-:W-:Y:S01]  /*12f0*/  FSETP.GE.AND P3, PT, R14, RZ, PT ;  /* 0x000000ff0e00720b */ /* 0x000fe20003f66000 */
[----:B------:R-:W-:Y:S01]  /*1300*/  STS [R8.X4], R14 ;  /* 0x0000000e08007388 */ /* 0x000fe20000004800 */
[----:B------:R-:W-:-:S03]  /*1310*/  @!P2 FSEL R16, R16, R3, P0 ;  /* 0x000000031010a208 */ /* 0x000fc60000000000 */
[----:B------:R-:W-:Y:S01]  /*1320*/  BAR.SYNC.DEFER_BLOCKING 0x0 ;  /* 0x0000000000007b1d */ /* 0x000fe20000010000 */
[----:B------:R-:W-:Y:S02]  /*1330*/  FSEL R2, R14, RZ, !P3 ;  /* 0x000000ff0e027208 */ /* 0x000fe40005800000 */
[----:B------:R-:W-:-:S03]  /*1340*/  FSETP.GTU.AND P0, PT, R16, RZ, PT ;  /* 0x000000ff1000720b */ /* 0x000fc60003f0c000 */
[----:B------:R-:W-:Y:S01]  /*1350*/  FADD R5, RZ, -R2 ;  /* 0x80000002ff057221 */ /* 0x000fe20000000000 */
[----:B------:R-:W-:Y:S02]  /*1360*/  LOP3.LUT R2, R0, 0x3f, RZ, 0xc0, !PT ;  /* 0x0000003f00027812 */ /* 0x000fe400078ec0ff */
[----:B------:R-:W-:Y:S02]  /*1370*/  FSEL R12, R16, RZ, P0 ;  /* 0x000000ff100c7208 */ /* 0x000fe40000000000 */
[C---:B------:R-:W-:Y:S02]  /*1380*/  FSETP.NAN.AND P2, PT, R5.reuse, R5, PT ;  /* 0x000000050500720b */ /* 0x040fe40003f48000 */
[CC--:B------:R-:W-:Y:S01]  /*1390*/  FSETP.GT.AND P0, PT, R5.reuse, R12.reuse, PT ;  /* 0x0000000c0500720b */ /* 0x0c0fe20003f04000 */
[----:B------:R-:W-:Y:S10]  /*13a0*/  LDS R3, [R2.X4] ;  /* 0x0000000002037984 */ /* 0x000ff40000004800 */
[----:B------:R-:W-:Y:S01]  /*13b0*/  @!P2 FSEL R5, R5, R12, P0 ;  /* 0x0000000c0505a208 */ /* 0x000fe20000000000 */
[----:B------:R-:W-:Y:S01]  /*13c0*/  IMAD.MOV.U32 R12, RZ, RZ, RZ ;  /* 0x000000ffff0c7224 */ /* 0x000fe200078e00ff */
[----:B------:R-:W-:Y:S03]  /*13d0*/  BAR.SYNC.DEFER_BLOCKING 0x0 ;  /* 0x0000000000007b1d */ /* 0x000fe60000010000 */
[----:B------:R-:W-:Y:S01]  /*13e0*/  FMUL R11, R5, 0.0078740157186985015869 ;  /* 0x3c010204050b7820 */ /* 0x000fe20000400000 */
[----:B------:R-:W-:-:S04]  /*13f0*/  IMAD.MOV.U32 R5, RZ, RZ, 0x2 ;  /* 0x00000002ff057424 */ /* 0x000fc800078e00ff */
[C---:B------:R-:W-:Y:S02]  /*1400*/  FSETP.GT.AND P0, PT, R11.reuse, 9.9999997473787516356e-06, PT ;  /* 0x3727c5ac0b00780b */ /* 0x040fe40003f04000 */
[----:B------:R-:W-:-:S11]  /*1410*/  FSETP.NAN.AND P2, PT, R11, R11, PT ;  /* 0x0000000b0b00720b */ /* 0x000fd60003f48000 */
[----:B------:R-:W-:Y:S02]  /*1420*/  @!P0 FSEL R11, R11, 9.9999997473787516356e-06, P2 ;  /* 0x3727c5ac0b0b8808 */ /* 0x000fe40001000000 */
[----:B------:R-:W-:Y:S01]  /*1430*/  LOP3.LUT P0, RZ, R0, 0xc0, RZ, 0xc0, !PT ;  /* 0x000000c000ff7812 */ /* 0x000fe2000780c0ff */
[----:B------:R0:W-:Y:S04]  /*1440*/  STS [R8.X4], R16 ;  /* 0x0000001008007388 */ /* 0x0001e80000004800 */
[----:B------:R-:W-:Y:S01]  /*1450*/  BAR.SYNC.DEFER_BLOCKING 0x0 ;  /* 0x0000000000007b1d */ /* 0x000fe20000010000 */
[----:B------:R-:W-:Y:S02]  /*1460*/  FSETP.GT.AND P2, PT, |R11|, 8.50705917302346158658e+37, PT ;  /* 0x7e8000000b00780b */ /* 0x000fe40003f44200 */
[----:B------:R-:W-:-:S02]  /*1470*/  LOP3.LUT R0, R7, 0x3f, R0, 0xf8, !PT ;  /* 0x0000003f07007812 */ /* 0x000fc400078ef800 */
[----:B------:R-:W-:Y:S01]  /*1480*/  FSETP.GEU.AND P3, PT, |R11|, 1.175494350822287508e-38, PT ;  /* 0x008000000b00780b */ /* 0x000fe20003f6e200 */
[----:B0-----:R-:W-:Y:S01]  /*1490*/  IMAD.MOV.U32 R8, RZ, RZ, RZ ;  /* 0x000000ffff087224 */ /* 0x001fe200078e00ff */
[----:B------:R-:W-:-:S07]  /*14a0*/  ISETP.LT.AND P0, PT, R0, 0xe10, !P0 ;  /* 0x00000e100000780c */ /* 0x000fce0004701270 */
[----:B------:R-:W-:-:S04]  /*14b0*/  @P2 FMUL R11, R11, 0.25 ;  /* 0x3e8000000b0b2820 */ /* 0x000fc80000400000 */
[----:B------:R-:W-:Y:S01]  /*14c0*/  @!P3 FMUL R11, R11, 16777216 ;  /* 0x4b8000000b0bb820 */ /* 0x000fe20000400000 */
[----:B------:R-:W0:Y:S05]  /*14d0*/  LDS R4, [R2.X4] ;  /* 0x0000000002047984 */ /* 0x000e2a0000004800 */
[----:B------:R-:W1:Y:S01]  /*14e0*/  MUFU.RCP R11, R11 ;  /* 0x0000000b000b7308 */ /* 0x000e620000001000 */
[----:B0-----:R-:W-:Y:S01]  /*14f0*/  F2FP.BF16.PACK_AB R7, R4, R3 ;  /* 0x000000030407723e */ /* 0x001fe200000010ff */
[----:B------:R-:W-:-:S03]  /*1500*/  IMAD.WIDE R2, R0, R5, c[0x0][0x168] ;  /* 0x00005a0000027625 */ /* 0x000fc600078e0205 */
[----:B------:R-:W-:Y:S01]  /*1510*/  PRMT R13, R7, 0x7632, R13 ;  /* 0x00007632070d7816 */ /* 0x000fe2000000000d */
[----:B------:R-:W-:Y:S01]  /*1520*/  IMAD.WIDE R4, R0, R5, c[0x0][0x170] ;  /* 0x00005c0000047625 */ /* 0x000fe200078e0205 */
[----:B------:R0:W-:Y:S03]  /*1530*/  @P0 STG.E.U16 [R2.64], R7 ;  /* 0x0000000702000986 */ /* 0x0001e6000c101504 */
[----:B------:R-:W-:Y:S01]  /*1540*/  IMAD.MOV.U32 R0, RZ, RZ, 0x3e800000 ;  /* 0x3e800000ff007424 */ /* 0x000fe200078e00ff */
[----:B------:R0:W-:Y:S04]  /*1550*/  @P0 STG.E.U16 [R4.64], R13 ;  /* 0x0000000d04000986 */ /* 0x0001e8000c101504 */
[----:B------:R-:W-:-:S05]  /*1560*/  FSEL R0, R0, 1, P2 ;  /* 0x3f80000000007808 */ /* 0x000fca0001000000 */
[----:B------:R-:W-:-:S04]  /*1570*/  @!P3 FMUL R0, R0, 16777216 ;  /* 0x4b8000000000b820 */ /* 0x000fc80000400000 */
[----:B-1----:R-:W-:Y:S01]  /*1580*/  FMUL R14, R11, R0 ;  /* 0x000000000b0e7220 */ /* 0x002fe20000400000 */
[----:B0-----:R-:W-:Y:S02]  /*1590*/  IMAD R0, R6, 0xc00, R9 ;  /* 0x00000c0006007824 */ /* 0x001fe400078e0209 */
.L_x_3:
[--C-:B------:R-:W-:Y:S01]  /*15a0*/  IMAD.IADD R2, R9, 0x1, R8.reuse ;  /* 0x0000000109027824 */ /* 0x100fe200078e0208 */
[----:B------:R-:W-:Y:S01]  /*15b0*/  SHF.R.U32.HI R3, RZ, 0x7, R8 ;  /* 0x00000007ff037819 */ /* 0x000fe20000011608 */
[----:B------:R-:W-:-:S03]  /*15c0*/  IMAD.MOV.U32 R5, RZ, RZ, 0x2 ;  /* 0x00000002ff057424 */ /* 0x000fc600078e00ff */
[----:B------:R-:W-:Y:S01]  /*15d0*/  LOP3.LUT R2, R2, 0x7f, RZ, 0xc0, !PT ;  /* 0x0000007f02027812 */ /* 0x000fe200078ec0ff */
[----:B------:R-:W-:-:S04]  /*15e0*/  IMAD R3, R3, 0x80800, R10 ;  /* 0x0008080003037824 */ /* 0x000fc800078e020a */
[----:B------:R-:W-:Y:S01]  /*15f0*/  IMAD.IADD R2, R3, 0x1, R2 ;  /* 0x0000000103027824 */ /* 0x000fe200078e0202 */
[----:B------:R-:W-:-:S03]  /*1600*/  PRMT R3, RZ, 0x7610, R3 ;  /* 0x00007610ff037816 */ /* 0x000fc60000000003 */
[----:B------:R-:W-:-:S05]  /*1610*/  IMAD.WIDE R4, R2, R5, c[0x0][0x160] ;  /* 0x0000580002047625 */ /* 0x000fca00078e0205 */
[----:B------:R-:W2:Y:S02]  /*1620*/  @!P1 LDG.E.EF.U16 R3, [R4.64] ;  /* 0x0000000404039981 */ /* 0x000ea4000c0e1500 */
[----:B--2---:R-:W-:-:S04]  /*1630*/  IMAD.U32 R3, R3, 0x10000, RZ ;  /* 0x0001000003037824 */ /* 0x004fc800078e00ff */
[----:B------:R-:W-:Y:S01]  /*1640*/  FMUL R6, R14, R3 ;  /* 0x000000030e067220 */ /* 0x000fe20000400000 */
[----:B------:R-:W-:-:S03]  /*1650*/  IMAD.IADD R3, R0, 0x1, R8 ;  /* 0x0000000100037824 */ /* 0x000fc600078e0208 */
[----:B------:R-:W0:Y:S02]  /*1660*/  FRND R7, R6 ;  /* 0x0000000600077307 */ /* 0x000e240000201000 */
[----:B------:R-:W-:-:S04]  /*1670*/  IADD3 R2, P3, R3, c[0x0][0x178], RZ ;  /* 0x00005e0003027a10 */ /* 0x000fc80007f7e0ff */
[----:B------:R-:W-:Y:S02]  /*1680*/  LEA.HI.X.SX32 R3, R3, c[0x0][0x17c], 0x1, P3 ;  /* 0x00005f0003037a11 */ /* 0x000fe400018f0eff */
[C---:B0-----:R-:W-:Y:S02]  /*1690*/  FSETP.GT.AND P0, PT, R7.reuse, -127, PT ;  /* 0xc2fe00000700780b */ /* 0x041fe40003f04000 */
[----:B------:R-:W-:-:S11]  /*16a0*/  FSETP.NAN.AND P2, PT, R7, R7, PT ;  /* 0x000000070700720b */ /* 0x000fd60003f48000 */
[----:B------:R-:W-:-:S04]  /*16b0*/  @!P0 FSEL R7, R7, -127, P2 ;  /* 0xc2fe000007078808 */ /* 0x000fc80001000000 */
[----:B------:R-:W0:Y:S01]  /*16c0*/  F2I.S16.TRUNC.NTZ R11, R7 ;  /* 0x00000007000b7305 */ /* 0x000e22000020e900 */
[C---:B------:R-:W-:Y:S02]  /*16d0*/  FSETP.GEU.AND P2, PT, R7.reuse, 127, PT ;  /* 0x42fe00000700780b */ /* 0x040fe40003f4e000 */
[----:B------:R-:W-:-:S11]  /*16e0*/  FSETP.NAN.AND P0, PT, R7, R7, PT ;  /* 0x000000070700720b */ /* 0x000fd60003f08000 */
[----:B0-----:R-:W-:Y:S02]  /*16f0*/  @P2 SEL R11, R11, 0x7f, P0 ;  /* 0x0000007f0b0b2807 */ /* 0x001fe40000000000 */
[----:B------:R-:W-:-:S03]  /*1700*/  IADD3 R8, P0, R8, 0x4, RZ ;  /* 0x0000000408087810 */ /* 0x000fc60007f1e0ff */
[----:B------:R0:W-:Y:S02]  /*1710*/  @!P1 STG.E.U8 [R2.64], R11 ;  /* 0x0000000b02009986 */ /* 0x0001e4000c101104 */
[----:B------:R-:W-:Y:S01]  /*1720*/  IMAD.X R12, RZ, RZ, R12, P0 ;  /* 0x000000ffff0c7224 */ /* 0x000fe200000e060c */
[----:B------:R-:W-:-:S04]  /*1730*/  ISETP.GE.U32.AND P0, PT, R8, 0xc00, PT ;  /* 0x00000c000800780c */ /* 0x000fc80003f06070 */
[----:B------:R-:W-:-:S13]  /*1740*/  ISETP.GE.U32.AND.EX P0, PT, R12, RZ, PT, P0 ;  /* 0x000000ff0c00720c */ /* 0x000fda0003f06100 */
[----:B0-----:R-:W-:Y:S05]  /*1750*/  @!P0 BRA `(.L_x_3) ;  /* 0xfffffe4000008947 */ /* 0x001fea000383ffff */
[----:B------:R-:W-:Y:S05]  /*1760*/  EXIT ;  /* 0x000000000000794d */ /* 0x000fea0003800000 */
.L_x_4:
[----:B------:R-:W-:-:S00]  /*1770*/  BRA `(.L_x_4) ;  /* 0xfffffff000007947 */ /* 0x000fc0000383ffff */
[----:B------:R-:W-:-:S00]  /*1780*/  NOP ;  /* 0x0000000000007918 */ /* 0x000fc00000000000 */
[----:B------:R-:W-:-:S00]  /*1790*/  NOP ;  /* 0x0000000000007918 */ /* 0x000fc00000000000 */
[----:B------:R-:W-:-:S00]  /*17a0*/  NOP ;  /* 0x0000000000007918 */ /* 0x000fc00000000000 */
[----:B------:R-:W-:-:S00]  /*17b0*/  NOP ;  /* 0x0000000000007918 */ /* 0x000fc00000000000 */
[----:B------:R-:W-:-:S00]  /*17c0*/  NOP ;  /* 0x0000000000007918 */ /* 0x000fc00000000000 */
[----:B------:R-:W-:-:S00]  /*17d0*/  NOP ;  /* 0x0000000000007918 */ /* 0x000fc00000000000 */
[----:B------:R-:W-:-:S00]  /*17e0*/  NOP ;  /* 0x0000000000007918 */ /* 0x000fc00000000000 */
[----:B------:R-:W-:-:S00]  /*17f0*/  NOP ;  /* 0x0000000000007918 */ /* 0x000fc00000000000 */
.L_x_5:


//--------------------- .nv.shared.triton_red_fused__to_copy_add_amax_amin_clamp_mul_reciprocal_9 --------------------------
	.section	.nv.shared.triton_red_fused__to_copy_add_amax_amin_clamp_mul_reciprocal_9,"aw",@nobits
	.sectionflags	@""
	.align	16
